	.headerflags	@"EF_CUDA_TEXMODE_UNIFIED EF_CUDA_64BIT_ADDRESS EF_CUDA_SM89 EF_CUDA_VIRTUAL_SM(EF_CUDA_SM89)"
	.elftype	@"ET_EXEC"


//--------------------- .nv.info                  --------------------------
	.section	.nv.info,"",@"SHT_CUDA_INFO"
	.align	4


	//----- nvinfo : EIATTR_REGCOUNT
	.align		4
        /*0000*/ 	.byte	0x04, 0x2f
        /*0002*/ 	.short	(.L_1 - .L_0)
	.align		4
.L_0:
        /*0004*/ 	.word	index@(triton__0d1d2de)
        /*0008*/ 	.word	0x00000010


	//----- nvinfo : EIATTR_MAX_STACK_SIZE
	.align		4
.L_1:
        /*000c*/ 	.byte	0x04, 0x23
        /*000e*/ 	.short	(.L_3 - .L_2)
	.align		4
.L_2:
        /*0010*/ 	.word	index@(triton__0d1d2de)
        /*0014*/ 	.word	0x00000000


	//----- nvinfo : EIATTR_MIN_STACK_SIZE
	.align		4
.L_3:
        /*0018*/ 	.byte	0x04, 0x12
        /*001a*/ 	.short	(.L_5 - .L_4)
	.align		4
.L_4:
        /*001c*/ 	.word	index@(triton__0d1d2de)
        /*0020*/ 	.word	0x00000000


	//----- nvinfo : EIATTR_FRAME_SIZE
	.align		4
.L_5:
        /*0024*/ 	.byte	0x04, 0x11
        /*0026*/ 	.short	(.L_7 - .L_6)
	.align		4
.L_6:
        /*0028*/ 	.word	index@(triton__0d1d2de)
        /*002c*/ 	.word	0x00000000
.L_7:


//--------------------- .nv.info.triton__0d1d2de  --------------------------
	.section	.nv.info.triton__0d1d2de,"",@"SHT_CUDA_INFO"
	.align	4


	//----- nvinfo : EIATTR_CUDA_API_VERSION
	.align		4
        /*0000*/ 	.byte	0x04, 0x37
        /*0002*/ 	.short	(.L_9 - .L_8)
.L_8:
        /*0004*/ 	.word	0x0000007b


	//----- nvinfo : EIATTR_PARAM_CBANK
	.align		4
.L_9:
        /*0008*/ 	.byte	0x04, 0x0a
        /*000a*/ 	.short	(.L_11 - .L_10)
	.align		4
.L_10:
        /*000c*/ 	.word	index@(.nv.constant0.triton__0d1d2de)
        /*0010*/ 	.short	0x0160
        /*0012*/ 	.short	0x0014


	//----- nvinfo : EIATTR_CBANK_PARAM_SIZE
	.align		4
.L_11:
        /*0014*/ 	.byte	0x03, 0x19
        /*0016*/ 	.short	0x0014


	//----- nvinfo : EIATTR_KPARAM_INFO
	.align		4
        /*0018*/ 	.byte	0x04, 0x17
        /*001a*/ 	.short	(.L_13 - .L_12)
.L_12:
        /*001c*/ 	.word	0x00000000
        /*0020*/ 	.short	0x0002
        /*0022*/ 	.short	0x0010
        /*0024*/ 	.byte	0x00, 0xf0, 0x11, 0x00


	//----- nvinfo : EIATTR_KPARAM_INFO
	.align		4
.L_13:
        /*0028*/ 	.byte	0x04, 0x17
        /*002a*/ 	.short	(.L_15 - .L_14)
.L_14:
        /*002c*/ 	.word	0x00000000
        /*0030*/ 	.short	0x0001
        /*0032*/ 	.short	0x0008
        /*0034*/ 	.byte	0x00, 0xf0, 0x21, 0x00


	//----- nvinfo : EIATTR_KPARAM_INFO
	.align		4
.L_15:
        /*0038*/ 	.byte	0x04, 0x17
        /*003a*/ 	.short	(.L_17 - .L_16)
.L_16:
        /*003c*/ 	.word	0x00000000
        /*0040*/ 	.short	0x0000
        /*0042*/ 	.short	0x0000
        /*0044*/ 	.byte	0x00, 0xf0, 0x21, 0x00


	//----- nvinfo : EIATTR_MAXREG_COUNT
	.align		4
.L_17:
        /*0048*/ 	.byte	0x03, 0x1b
        /*004a*/ 	.short	0x00ff


	//----- nvinfo : EIATTR_EXIT_INSTR_OFFSETS
	.align		4
        /*004c*/ 	.byte	0x04, 0x1c
        /*004e*/ 	.short	(.L_19 - .L_18)


	//   ....[0]....
.L_18:
        /*0050*/ 	.word	0x000002a0


	//----- nvinfo : EIATTR_MAX_THREADS
	.align		4
.L_19:
        /*0054*/ 	.byte	0x04, 0x05
        /*0056*/ 	.short	(.L_21 - .L_20)
.L_20:
        /*0058*/ 	.word	0x00000080
        /*005c*/ 	.word	0x00000001
        /*0060*/ 	.word	0x00000001
.L_21:


//--------------------- .nv.rel.action            --------------------------
	.section	.nv.rel.action,"",@"SHT_CUDA_RELOCINFO"
	.align	8
	.sectionentsize	8
        /*0000*/ 	.byte	0x73, 0x00, 0x00, 0x00, 0x00, 0x00, 0x00, 0x00, 0x00, 0x00, 0x00, 0x11, 0x25, 0x00, 0x05, 0x36


//--------------------- .nv.constant0.triton__0d1d2de --------------------------
	.section	.nv.constant0.triton__0d1d2de,"a",@progbits
	.align	4
.nv.constant0.triton__0d1d2de:
	.zero		372


//--------------------- .text.triton__0d1d2de     --------------------------
	.section	.text.triton__0d1d2de,"ax",@progbits
	.sectioninfo	@"SHI_REGISTERS=16"
	.align	128
        .global         triton__0d1d2de
        .type           triton__0d1d2de,@function
        .size           triton__0d1d2de,(.L_x_1 - triton__0d1d2de)
        .other          triton__0d1d2de,@"STO_CUDA_ENTRY STV_DEFAULT"
triton__0d1d2de:
.text.triton__0d1d2de:
[----:B------:R-:W-:-:S02]  /*0000*/  IMAD.MOV.U32 R1, RZ, RZ, c[0x0][0x28] ;  /* 0x00000a00ff017624 */ /* 0x000fc400078e00ff */
[----:B------:R-:W0:Y:S01]  /*0010*/  S2R R0, SR_TID.X ;  /* 0x0000000000007919 */ /* 0x000e220000002100 */
[----:B------:R-:W-:Y:S01]  /*0020*/  IMAD.MOV.U32 R13, RZ, RZ, 0x2 ;  /* 0x00000002ff0d7424 */ /* 0x000fe200078e00ff */
[----:B------:R-:W-:Y:S02]  /*0030*/  ULDC.64 UR4, c[0x0][0x118] ;  /* 0x0000460000047ab9 */ /* 0x000fe40000000a00 */
[----:B------:R-:W1:Y:S01]  /*0040*/  S2R R5, SR_CTAID.X ;  /* 0x0000000000057919 */ /* 0x000e620000002500 */
[----:B0-----:R-:W-:-:S05]  /*0050*/  IMAD.SHL.U32 R0, R0, 0x8, RZ ;  /* 0x0000000800007824 */ /* 0x001fca00078e00ff */
[----:B------:R-:W-:-:S05]  /*0060*/  LOP3.LUT R0, R0, 0x3f8, RZ, 0xc0, !PT ;  /* 0x000003f800007812 */ /* 0x000fca00078ec0ff */
[----:B-1----:R-:W-:Y:S01]  /*0070*/  IMAD R0, R5, 0x400, R0 ;  /* 0x0000040005007824 */ /* 0x002fe200078e0200 */
[----:B------:R-:W-:-:S04]  /*0080*/  SHF.R.S32.HI R5, RZ, 0x15, R5 ;  /* 0x00000015ff057819 */ /* 0x000fc80000011405 */
[----:B------:R-:W-:Y:S02]  /*0090*/  SHF.R.S32.HI R3, RZ, 0x1f, R0 ;  /* 0x0000001fff037819 */ /* 0x000fe40000011400 */
[----:B------:R-:W-:Y:S02]  /*00a0*/  SGXT R5, R5, 0x1 ;  /* 0x000000010505781a */ /* 0x000fe40000000200 */
[-C--:B------:R-:W-:Y:S02]  /*00b0*/  LEA.HI R3, R3, R0.reuse, RZ, 0x8 ;  /* 0x0000000003037211 */ /* 0x080fe400078f40ff */
[----:B------:R-:W-:Y:S02]  /*00c0*/  LEA.HI R5, R5, R0, RZ, 0xc ;  /* 0x0000000005057211 */ /* 0x000fe400078f60ff */
[----:B------:R-:W-:Y:S02]  /*00d0*/  SHF.R.S32.HI R2, RZ, 0x8, R3 ;  /* 0x00000008ff027819 */ /* 0x000fe40000011403 */
[----:B------:R-:W-:-:S02]  /*00e0*/  LOP3.LUT R3, R3, 0xffffff00, RZ, 0xc0, !PT ;  /* 0xffffff0003037812 */ /* 0x000fc400078ec0ff */
[----:B------:R-:W-:Y:S02]  /*00f0*/  LEA.HI R4, R2, R2, RZ, 0x4 ;  /* 0x0000000202047211 */ /* 0x000fe400078f20ff */
[----:B------:R-:W-:Y:S01]  /*0100*/  SHF.R.S32.HI R6, RZ, 0xc, R5 ;  /* 0x0000000cff067819 */ /* 0x000fe20000011405 */
[----:B------:R-:W-:Y:S01]  /*0110*/  IMAD.IADD R3, R0, 0x1, -R3 ;  /* 0x0000000100037824 */ /* 0x000fe200078e0a03 */
[----:B------:R-:W-:-:S03]  /*0120*/  LOP3.LUT R5, R4, 0x7f0, RZ, 0xc0, !PT ;  /* 0x000007f004057812 */ /* 0x000fc600078ec0ff */
[----:B------:R-:W-:Y:S02]  /*0130*/  IMAD R6, R6, 0x100, R3 ;  /* 0x0000010006067824 */ /* 0x000fe400078e0203 */
[----:B------:R-:W-:-:S04]  /*0140*/  IMAD.IADD R5, R2, 0x1, -R5 ;  /* 0x0000000102057824 */ /* 0x000fc800078e0a05 */
[----:B------:R-:W-:-:S04]  /*0150*/  IMAD R5, R5, 0x200000, R6 ;  /* 0x0020000005057824 */ /* 0x000fc800078e0206 */
[----:B------:R-:W-:-:S06]  /*0160*/  IMAD.WIDE R4, R5, R13, c[0x0][0x160] ;  /* 0x0000580005047625 */ /* 0x000fcc00078e020d */
[----:B------:R-:W2:Y:S02]  /*0170*/  LDG.E.128 R4, [R4.64] ;  /* 0x0000000404047981 */ /* 0x000ea4000c1e1d00 */
[----:B--2---:R-:W-:Y:S01]  /*0180*/  PRMT R2, R4, 0x7632, R2 ;  /* 0x0000763204027816 */ /* 0x004fe20000000002 */
[----:B------:R-:W-:Y:S01]  /*0190*/  IMAD.U32 R11, R6, 0x10000, RZ ;  /* 0x00010000060b7824 */ /* 0x000fe200078e00ff */
[C---:B------:R-:W-:Y:S01]  /*01a0*/  PRMT R3, R5.reuse, 0x7632, R3 ;  /* 0x0000763205037816 */ /* 0x040fe20000000003 */
[----:B------:R-:W-:Y:S01]  /*01b0*/  IMAD.U32 R9, R4, 0x10000, RZ ;  /* 0x0001000004097824 */ /* 0x000fe200078e00ff */
[----:B------:R-:W-:Y:S01]  /*01c0*/  PRMT R8, R6, 0x7632, R8 ;  /* 0x0000763206087816 */ /* 0x000fe20000000008 */
[----:B------:R-:W-:Y:S01]  /*01d0*/  IMAD.U32 R10, R5, 0x10000, RZ ;  /* 0x00010000050a7824 */ /* 0x000fe200078e00ff */
[----:B------:R-:W-:Y:S01]  /*01e0*/  PRMT R6, R7, 0x7632, R6 ;  /* 0x0000763207067816 */ /* 0x000fe20000000006 */
[----:B------:R-:W-:Y:S02]  /*01f0*/  IMAD.U32 R2, R2, 0x10000, RZ ;  /* 0x0001000002027824 */ /* 0x000fe400078e00ff */
[----:B------:R-:W-:-:S02]  /*0200*/  IMAD.U32 R3, R3, 0x10000, RZ ;  /* 0x0001000003037824 */ /* 0x000fc400078e00ff */
[----:B------:R-:W-:Y:S01]  /*0210*/  IMAD.U32 R7, R7, 0x10000, RZ ;  /* 0x0001000007077824 */ /* 0x000fe200078e00ff */
[----:B------:R-:W-:Y:S01]  /*0220*/  F2FP.BF16.F32.PACK_AB R4, R2, R9 ;  /* 0x000000090204723e */ /* 0x000fe200000010ff */
[----:B------:R-:W-:Y:S01]  /*0230*/  IMAD.U32 R8, R8, 0x10000, RZ ;  /* 0x0001000008087824 */ /* 0x000fe200078e00ff */
[----:B------:R-:W-:Y:S01]  /*0240*/  F2FP.BF16.F32.PACK_AB R5, R3, R10 ;  /* 0x0000000a0305723e */ /* 0x000fe200000010ff */
[----:B------:R-:W-:Y:S02]  /*0250*/  IMAD.U32 R12, R6, 0x10000, RZ ;  /* 0x00010000060c7824 */ /* 0x000fe400078e00ff */
[----:B------:R-:W-:Y:S01]  /*0260*/  IMAD.WIDE R2, R0, R13, c[0x0][0x168] ;  /* 0x00005a0000027625 */ /* 0x000fe200078e020d */
[----:B------:R-:W-:Y:S02]  /*0270*/  F2FP.BF16.F32.PACK_AB R6, R8, R11 ;  /* 0x0000000b0806723e */ /* 0x000fe400000010ff */
[----:B------:R-:W-:-:S05]  /*0280*/  F2FP.BF16.F32.PACK_AB R7, R12, R7 ;  /* 0x000000070c07723e */ /* 0x000fca00000010ff */
[----:B------:R-:W-:Y:S01]  /*0290*/  STG.E.128 [R2.64], R4 ;  /* 0x0000000402007986 */ /* 0x000fe2000c101d04 */
[----:B------:R-:W-:Y:S05]  /*02a0*/  EXIT ;  /* 0x000000000000794d */ /* 0x000fea0003800000 */
.L_x_0:
[----:B------:R-:W-:-:S00]  /*02b0*/  BRA `(.L_x_0) ;  /* 0xfffffff000007947 */ /* 0x000fc0000383ffff */
[----:B------:R-:W-:-:S00]  /*02c0*/  NOP ;  /* 0x0000000000007918 */ /* 0x000fc00000000000 */
        /* <DEDUP_REMOVED lines=11> */
.L_x_1:
